//
// Generated by NVIDIA NVVM Compiler
//
// Compiler Build ID: CL-36424714
// Cuda compilation tools, release 13.0, V13.0.88
// Based on NVVM 20.0.0
//

.version 9.0
.target sm_100
.address_size 64

	// .globl	_Z12cdpQuicksortPiiii

.visible .entry _Z12cdpQuicksortPiiii(
	.param .u64 .ptr .align 1 _Z12cdpQuicksortPiiii_param_0,
	.param .u32 _Z12cdpQuicksortPiiii_param_1,
	.param .u32 _Z12cdpQuicksortPiiii_param_2,
	.param .u32 _Z12cdpQuicksortPiiii_param_3
)
{
	.reg .pred 	%p<18>;
	.reg .b32 	%r<27>;
	.reg .b64 	%rd<15>;

	ld.param.u64 	%rd4, [_Z12cdpQuicksortPiiii_param_0];
	ld.param.u32 	%r15, [_Z12cdpQuicksortPiiii_param_1];
	ld.param.u32 	%r16, [_Z12cdpQuicksortPiiii_param_2];
	ld.param.u32 	%r17, [_Z12cdpQuicksortPiiii_param_3];
	cvta.to.global.u64 	%rd1, %rd4;
	sub.s32 	%r18, %r16, %r15;
	setp.gt.s32 	%p1, %r18, 32;
	setp.lt.s32 	%p2, %r17, 16;
	and.pred  	%p3, %p1, %p2;
	@%p3 bra 	$L__BB0_7;
	mov.u32 	%r20, %tid.x;
	setp.ne.s32 	%p11, %r20, 0;
	setp.le.s32 	%p12, %r16, %r15;
	or.pred  	%p13, %p11, %p12;
	@%p13 bra 	$L__BB0_13;
	mov.u32 	%r21, %r15;
$L__BB0_3:
	mov.u32 	%r23, %r21;
	add.s32 	%r21, %r23, 1;
	mul.wide.s32 	%rd10, %r23, 4;
	add.s64 	%rd11, %rd1, %rd10;
	ld.global.u32 	%r3, [%rd11+4];
	setp.lt.s32 	%p14, %r23, %r15;
	@%p14 bra 	$L__BB0_6;
$L__BB0_4:
	mul.wide.s32 	%rd12, %r23, 4;
	add.s64 	%rd2, %rd1, %rd12;
	ld.global.u32 	%r5, [%rd2];
	setp.le.s32 	%p15, %r5, %r3;
	@%p15 bra 	$L__BB0_6;
	st.global.u32 	[%rd2+4], %r5;
	add.s32 	%r6, %r23, -1;
	setp.gt.s32 	%p16, %r23, %r15;
	mov.u32 	%r23, %r6;
	@%p16 bra 	$L__BB0_4;
$L__BB0_6:
	mul.wide.s32 	%rd13, %r23, 4;
	add.s64 	%rd14, %rd1, %rd13;
	st.global.u32 	[%rd14+4], %r3;
	setp.eq.s32 	%p17, %r21, %r16;
	@%p17 bra 	$L__BB0_13;
	bra.uni 	$L__BB0_3;
$L__BB0_7:
	mov.u32 	%r19, %tid.x;
	setp.ne.s32 	%p4, %r19, 0;
	setp.le.s32 	%p5, %r16, %r15;
	or.pred  	%p6, %p4, %p5;
	@%p6 bra 	$L__BB0_13;
	mov.u32 	%r24, %r15;
$L__BB0_9:
	mov.u32 	%r26, %r24;
	add.s32 	%r24, %r26, 1;
	mul.wide.s32 	%rd5, %r26, 4;
	add.s64 	%rd6, %rd1, %rd5;
	ld.global.u32 	%r10, [%rd6+4];
	setp.lt.s32 	%p7, %r26, %r15;
	@%p7 bra 	$L__BB0_12;
$L__BB0_10:
	mul.wide.s32 	%rd7, %r26, 4;
	add.s64 	%rd3, %rd1, %rd7;
	ld.global.u32 	%r12, [%rd3];
	setp.le.s32 	%p8, %r12, %r10;
	@%p8 bra 	$L__BB0_12;
	st.global.u32 	[%rd3+4], %r12;
	add.s32 	%r13, %r26, -1;
	setp.gt.s32 	%p9, %r26, %r15;
	mov.u32 	%r26, %r13;
	@%p9 bra 	$L__BB0_10;
$L__BB0_12:
	mul.wide.s32 	%rd8, %r26, 4;
	add.s64 	%rd9, %rd1, %rd8;
	st.global.u32 	[%rd9+4], %r10;
	setp.ne.s32 	%p10, %r24, %r16;
	@%p10 bra 	$L__BB0_9;
$L__BB0_13:
	ret;

}


// ===== COMPILED SASS (sm_100) =====

	.target	sm_100

	.elftype	@"ET_EXEC"


//--------------------- .note.nv.tkinfo           --------------------------
	.section	.note.nv.tkinfo,"",@"SHT_NOTE"
	.sectionflags	@"SHF_NOTE_NV_TKINFO"
	.tkinfo
        /*0018*/ 	.word	0x00000002
        /*0030*/ 	.string	""
        /*0030*/ 	.string	"ptxas"
        /*0030*/ 	.string	"Cuda compilation tools, release 13.0, V13.0.88"
        /*0030*/ 	.string	"Build cuda_13.0.r13.0/compiler.36424714_0"
        /*0030*/ 	.string	"-arch sm_100 -m 64 "



//--------------------- .note.nv.cuinfo           --------------------------
	.section	.note.nv.cuinfo,"",@"SHT_NOTE"
	.sectionflags	@"SHF_NOTE_NV_CUINFO"
        /*0018*/ 	.short	0x0002
        /*001a*/ 	.short	0x0064
        /*001c*/ 	.short	0x0082
	.zero		2


//--------------------- .nv.info                  --------------------------
	.section	.nv.info,"",@"SHT_CUDA_INFO"
	.align	4


	//----- nvinfo : EIATTR_REGCOUNT
	.align		4
        /*0000*/ 	.byte	0x04, 0x2f
        /*0002*/ 	.short	(.L_1 - .L_0)
	.align		4
.L_0:
        /*0004*/ 	.word	index@(_Z12cdpQuicksortPiiii)
        /*0008*/ 	.word	0x0000000e


	//----- nvinfo : EIATTR_FRAME_SIZE
	.align		4
.L_1:
        /*000c*/ 	.byte	0x04, 0x11
        /*000e*/ 	.short	(.L_3 - .L_2)
	.align		4
.L_2:
        /*0010*/ 	.word	index@(_Z12cdpQuicksortPiiii)
        /*0014*/ 	.word	0x00000000


	//----- nvinfo : EIATTR_MIN_STACK_SIZE
	.align		4
.L_3:
        /*0018*/ 	.byte	0x04, 0x12
        /*001a*/ 	.short	(.L_5 - .L_4)
	.align		4
.L_4:
        /*001c*/ 	.word	index@(_Z12cdpQuicksortPiiii)
        /*0020*/ 	.word	0x00000000
.L_5:


//--------------------- .nv.compat                --------------------------
	.section	.nv.compat,"",@"SHT_CUDA_COMPAT_INFO"
	.align	4
        /*0000*/ 	.byte	0x02, 0x09, 0x00, 0x00, 0x02, 0x02, 0x01, 0x00, 0x02, 0x05, 0x05, 0x00, 0x03, 0x07, 0x01, 0x01
        /*0010*/ 	.byte	0x02, 0x03, 0x00, 0x00, 0x02, 0x06, 0x01, 0x00, 0x04, 0x0b, 0x08, 0x00, 0x09, 0x00, 0x00, 0x00
        /*0020*/ 	.byte	0x00, 0x00, 0x00, 0x00


//--------------------- .nv.info._Z12cdpQuicksortPiiii --------------------------
	.section	.nv.info._Z12cdpQuicksortPiiii,"",@"SHT_CUDA_INFO"
	.sectionflags	@""
	.align	4


	//----- nvinfo : EIATTR_CUDA_API_VERSION
	.align		4
        /*0000*/ 	.byte	0x04, 0x37
        /*0002*/ 	.short	(.L_7 - .L_6)
.L_6:
        /*0004*/ 	.word	0x00000082


	//----- nvinfo : EIATTR_KPARAM_INFO
	.align		4
.L_7:
        /*0008*/ 	.byte	0x04, 0x17
        /*000a*/ 	.short	(.L_9 - .L_8)
.L_8:
        /*000c*/ 	.word	0x00000000
        /*0010*/ 	.short	0x0003
        /*0012*/ 	.short	0x0010
        /*0014*/ 	.byte	0x00, 0xf0, 0x11, 0x00


	//----- nvinfo : EIATTR_KPARAM_INFO
	.align		4
.L_9:
        /*0018*/ 	.byte	0x04, 0x17
        /*001a*/ 	.short	(.L_11 - .L_10)
.L_10:
        /*001c*/ 	.word	0x00000000
        /*0020*/ 	.short	0x0002
        /*0022*/ 	.short	0x000c
        /*0024*/ 	.byte	0x00, 0xf0, 0x11, 0x00


	//----- nvinfo : EIATTR_KPARAM_INFO
	.align		4
.L_11:
        /*0028*/ 	.byte	0x04, 0x17
        /*002a*/ 	.short	(.L_13 - .L_12)
.L_12:
        /*002c*/ 	.word	0x00000000
        /*0030*/ 	.short	0x0001
        /*0032*/ 	.short	0x0008
        /*0034*/ 	.byte	0x00, 0xf0, 0x11, 0x00


	//----- nvinfo : EIATTR_KPARAM_INFO
	.align		4
.L_13:
        /*0038*/ 	.byte	0x04, 0x17
        /*003a*/ 	.short	(.L_15 - .L_14)
.L_14:
        /*003c*/ 	.word	0x00000000
        /*0040*/ 	.short	0x0000
        /*0042*/ 	.short	0x0000
        /*0044*/ 	.byte	0x00, 0xf5, 0x21, 0x00


	//----- nvinfo : EIATTR_SPARSE_MMA_MASK
	.align		4
.L_15:
        /*0048*/ 	.byte	0x03, 0x50
        /*004a*/ 	.short	0x0000


	//----- nvinfo : EIATTR_MAXREG_COUNT
	.align		4
        /*004c*/ 	.byte	0x03, 0x1b
        /*004e*/ 	.short	0x00ff


	//----- nvinfo : EIATTR_MERCURY_ISA_VERSION
	.align		4
        /*0050*/ 	.byte	0x03, 0x5f
        /*0052*/ 	.short	0x0101


	//----- nvinfo : EIATTR_VRC_CTA_INIT_COUNT
	.align		4
        /*0054*/ 	.byte	0x02, 0x4a
	.zero		1
	.zero		1


	//----- nvinfo : EIATTR_EXIT_INSTR_OFFSETS
	.align		4
        /*0058*/ 	.byte	0x04, 0x1c
        /*005a*/ 	.short	(.L_17 - .L_16)


	//   ....[0]....
.L_16:
        /*005c*/ 	.word	0x000000b0


	//   ....[1]....
        /*0060*/ 	.word	0x00000250


	//   ....[2]....
        /*0064*/ 	.word	0x000002a0


	//   ....[3]....
        /*0068*/ 	.word	0x00000440


	//----- nvinfo : EIATTR_CBANK_PARAM_SIZE
	.align		4
.L_17:
        /*006c*/ 	.byte	0x03, 0x19
        /*006e*/ 	.short	0x0014


	//----- nvinfo : EIATTR_PARAM_CBANK
	.align		4
        /*0070*/ 	.byte	0x04, 0x0a
        /*0072*/ 	.short	(.L_19 - .L_18)
	.align		4
.L_18:
        /*0074*/ 	.word	index@(.nv.constant0._Z12cdpQuicksortPiiii)
        /*0078*/ 	.short	0x0380
        /*007a*/ 	.short	0x0014


	//----- nvinfo : EIATTR_SW_WAR
	.align		4
.L_19:
        /*007c*/ 	.byte	0x04, 0x36
        /*007e*/ 	.short	(.L_21 - .L_20)
.L_20:
        /*0080*/ 	.word	0x00000008
.L_21:


//--------------------- .nv.callgraph             --------------------------
	.section	.nv.callgraph,"",@"SHT_CUDA_CALLGRAPH"
	.align	4
	.sectionentsize	8
	.align		4
        /*0000*/ 	.word	0x00000000
	.align		4
        /*0004*/ 	.word	0xffffffff
	.align		4
        /*0008*/ 	.word	0x00000000
	.align		4
        /*000c*/ 	.word	0xfffffffe
	.align		4
        /*0010*/ 	.word	0x00000000
	.align		4
        /*0014*/ 	.word	0xfffffffd
	.align		4
        /*0018*/ 	.word	0x00000000
	.align		4
        /*001c*/ 	.word	0xfffffffc


//--------------------- .text._Z12cdpQuicksortPiiii --------------------------
	.section	.text._Z12cdpQuicksortPiiii,"ax",@progbits
	.align	128
        .global         _Z12cdpQuicksortPiiii
        .type           _Z12cdpQuicksortPiiii,@function
        .size           _Z12cdpQuicksortPiiii,(.L_x_8 - _Z12cdpQuicksortPiiii)
        .other          _Z12cdpQuicksortPiiii,@"STO_CUDA_ENTRY STV_DEFAULT"
_Z12cdpQuicksortPiiii:
.text._Z12cdpQuicksortPiiii:
[----:B------:R-:W-:Y:S08]  /*0000*/  LDC R1, c[0x0][0x37c] ;  /* 0x0000df00ff017b82 */ /* 0x000ff00000000800 */
[----:B------:R-:W0:Y:S01]  /*0010*/  LDC.64 R2, c[0x0][0x388] ;  /* 0x0000e200ff027b82 */ /* 0x000e220000000a00 */
[----:B------:R-:W1:Y:S07]  /*0020*/  LDCU.64 UR4, c[0x0][0x358] ;  /* 0x00006b00ff0477ac */ /* 0x000e6e0008000a00 */
[----:B------:R-:W2:Y:S01]  /*0030*/  LDC R4, c[0x0][0x390] ;  /* 0x0000e400ff047b82 */ /* 0x000ea20000000800 */
[----:B0-----:R-:W-:-:S05]  /*0040*/  IMAD.IADD R0, R3, 0x1, -R2 ;  /* 0x0000000103007824 */ /* 0x001fca00078e0a02 */
[----:B------:R-:W-:Y:S02]  /*0050*/  ISETP.GT.AND P1, PT, R0, 0x20, PT ;  /* 0x000000200000780c */ /* 0x000fe40003f24270 */
[----:B--2---:R-:W-:-:S13]  /*0060*/  ISETP.GE.AND P0, PT, R4, 0x10, PT ;  /* 0x000000100400780c */ /* 0x004fda0003f06270 */
[----:B-1----:R-:W-:Y:S05]  /*0070*/  @!P0 BRA P1, `(.L_x_0) ;  /* 0x00000000007c8947 */ /* 0x002fea0000800000 */
[----:B------:R-:W0:Y:S01]  /*0080*/  S2R R0, SR_TID.X ;  /* 0x0000000000007919 */ /* 0x000e220000002100 */
[----:B------:R-:W-:-:S04]  /*0090*/  ISETP.GT.AND P0, PT, R3, R2, PT ;  /* 0x000000020300720c */ /* 0x000fc80003f04270 */
[----:B0-----:R-:W-:-:S13]  /*00a0*/  ISETP.NE.OR P0, PT, R0, RZ, !P0 ;  /* 0x000000ff0000720c */ /* 0x001fda0004705670 */
[----:B------:R-:W-:Y:S05]  /*00b0*/  @P0 EXIT ;  /* 0x000000000000094d */ /* 0x000fea0003800000 */
[----:B------:R-:W0:Y:S02]  /*00c0*/  LDCU UR6, c[0x0][0x388] ;  /* 0x00007100ff0677ac */ /* 0x000e240008000800 */
[----:B0-----:R-:W-:-:S07]  /*00d0*/  IMAD.U32 R7, RZ, RZ, UR6 ;  /* 0x00000006ff077e24 */ /* 0x001fce000f8e00ff */
.L_x_3:
[----:B------:R-:W0:Y:S01]  /*00e0*/  LDC.64 R4, c[0x0][0x380] ;  /* 0x0000e000ff047b82 */ /* 0x000e220000000a00 */
[----:B------:R-:W1:Y:S01]  /*00f0*/  LDCU UR6, c[0x0][0x388] ;  /* 0x00007100ff0677ac */ /* 0x000e620008000800 */
[----:B0-----:R-:W-:-:S05]  /*0100*/  IMAD.WIDE R2, R7, 0x4, R4 ;  /* 0x0000000407027825 */ /* 0x001fca00078e0204 */
[----:B------:R0:W5:Y:S01]  /*0110*/  LDG.E R11, desc[UR4][R2.64+0x4] ;  /* 0x00000404020b7981 */ /* 0x000162000c1e1900 */
[C---:B-1----:R-:W-:Y:S01]  /*0120*/  ISETP.GE.AND P0, PT, R7.reuse, UR6, PT ;  /* 0x0000000607007c0c */ /* 0x042fe2000bf06270 */
[----:B------:R-:W-:Y:S01]  /*0130*/  VIADD R0, R7, 0x1 ;  /* 0x0000000107007836 */ /* 0x000fe20000000000 */
[----:B------:R-:W-:-:S03]  /*0140*/  MOV R9, R7 ;  /* 0x0000000700097202 */ /* 0x000fc60000000f00 */
[----:B------:R-:W-:-:S08]  /*0150*/  IMAD.MOV.U32 R7, RZ, RZ, R0 ;  /* 0x000000ffff077224 */ /* 0x000fd000078e0000 */
[----:B0-----:R-:W-:Y:S05]  /*0160*/  @!P0 BRA `(.L_x_1) ;  /* 0x0000000000288947 */ /* 0x001fea0003800000 */
[----:B------:R-:W0:Y:S01]  /*0170*/  LDC.64 R4, c[0x0][0x380] ;  /* 0x0000e000ff047b82 */ /* 0x000e220000000a00 */
[----:B------:R-:W1:Y:S02]  /*0180*/  LDCU UR7, c[0x0][0x388] ;  /* 0x00007100ff0777ac */ /* 0x000e640008000800 */
.L_x_2:
[----:B0-----:R-:W-:-:S05]  /*0190*/  IMAD.WIDE R2, R9, 0x4, R4 ;  /* 0x0000000409027825 */ /* 0x001fca00078e0204 */
[----:B------:R-:W2:Y:S02]  /*01a0*/  LDG.E R0, desc[UR4][R2.64] ;  /* 0x0000000402007981 */ /* 0x000ea4000c1e1900 */
[----:B--2--5:R-:W-:-:S13]  /*01b0*/  ISETP.GT.AND P0, PT, R0, R11, PT ;  /* 0x0000000b0000720c */ /* 0x024fda0003f04270 */
[----:B------:R-:W-:Y:S05]  /*01c0*/  @!P0 BRA `(.L_x_1) ;  /* 0x0000000000108947 */ /* 0x000fea0003800000 */
[----:B------:R2:W-:Y:S01]  /*01d0*/  STG.E desc[UR4][R2.64+0x4], R0 ;  /* 0x0000040002007986 */ /* 0x0005e2000c101904 */
[C---:B-1----:R-:W-:Y:S01]  /*01e0*/  ISETP.GT.AND P0, PT, R9.reuse, UR7, PT ;  /* 0x0000000709007c0c */ /* 0x042fe2000bf04270 */
[----:B------:R-:W-:-:S12]  /*01f0*/  VIADD R9, R9, 0xffffffff ;  /* 0xffffffff09097836 */ /* 0x000fd80000000000 */
[----:B--2---:R-:W-:Y:S05]  /*0200*/  @P0 BRA `(.L_x_2) ;  /* 0xfffffffc00e00947 */ /* 0x004fea000383ffff */
.L_x_1:
[----:B------:R-:W0:Y:S01]  /*0210*/  LDCU UR6, c[0x0][0x38c] ;  /* 0x00007180ff0677ac */ /* 0x000e220008000800 */
[----:B------:R-:W-:-:S05]  /*0220*/  IMAD.WIDE R2, R9, 0x4, R4 ;  /* 0x0000000409027825 */ /* 0x000fca00078e0204 */
[----:B-----5:R2:W-:Y:S01]  /*0230*/  STG.E desc[UR4][R2.64+0x4], R11 ;  /* 0x0000040b02007986 */ /* 0x0205e2000c101904 */
[----:B0-----:R-:W-:-:S13]  /*0240*/  ISETP.NE.AND P0, PT, R7, UR6, PT ;  /* 0x0000000607007c0c */ /* 0x001fda000bf05270 */
[----:B-12---:R-:W-:Y:S05]  /*0250*/  @!P0 EXIT ;  /* 0x000000000000894d */ /* 0x006fea0003800000 */
[----:B------:R-:W-:Y:S05]  /*0260*/  BRA `(.L_x_3) ;  /* 0xfffffffc009c7947 */ /* 0x000fea000383ffff */
.L_x_0:
[----:B------:R-:W0:Y:S01]  /*0270*/  S2R R0, SR_TID.X ;  /* 0x0000000000007919 */ /* 0x000e220000002100 */
[----:B------:R-:W-:-:S04]  /*0280*/  ISETP.GT.AND P0, PT, R3, R2, PT ;  /* 0x000000020300720c */ /* 0x000fc80003f04270 */
[----:B0-----:R-:W-:-:S13]  /*0290*/  ISETP.NE.OR P0, PT, R0, RZ, !P0 ;  /* 0x000000ff0000720c */ /* 0x001fda0004705670 */
[----:B------:R-:W-:Y:S05]  /*02a0*/  @P0 EXIT ;  /* 0x000000000000094d */ /* 0x000fea0003800000 */
[----:B------:R-:W0:Y:S02]  /*02b0*/  LDCU UR6, c[0x0][0x388] ;  /* 0x00007100ff0677ac */ /* 0x000e240008000800 */
[----:B0-----:R-:W-:-:S07]  /*02c0*/  MOV R7, UR6 ;  /* 0x0000000600077c02 */ /* 0x001fce0008000f00 */
.L_x_6:
[----:B0-----:R-:W0:Y:S01]  /*02d0*/  LDC.64 R4, c[0x0][0x380] ;  /* 0x0000e000ff047b82 */ /* 0x001e220000000a00 */
[----:B-1----:R-:W1:Y:S01]  /*02e0*/  LDCU.64 UR6, c[0x0][0x388] ;  /* 0x00007100ff0677ac */ /* 0x002e620008000a00 */
[----:B0-----:R-:W-:-:S05]  /*02f0*/  IMAD.WIDE R2, R7, 0x4, R4 ;  /* 0x0000000407027825 */ /* 0x001fca00078e0204 */
[----:B------:R0:W5:Y:S01]  /*0300*/  LDG.E R11, desc[UR4][R2.64+0x4] ;  /* 0x00000404020b7981 */ /* 0x000162000c1e1900 */
[C---:B-1----:R-:W-:Y:S01]  /*0310*/  ISETP.GE.AND P1, PT, R7.reuse, UR6, PT ;  /* 0x0000000607007c0c */ /* 0x042fe2000bf26270 */
[----:B------:R-:W-:Y:S02]  /*0320*/  VIADD R0, R7, 0x1 ;  /* 0x0000000107007836 */ /* 0x000fe40000000000 */
[----:B------:R-:W-:-:S03]  /*0330*/  IMAD.MOV.U32 R9, RZ, RZ, R7 ;  /* 0x000000ffff097224 */ /* 0x000fc600078e0007 */
[----:B------:R-:W-:Y:S02]  /*0340*/  ISETP.NE.AND P0, PT, R0, UR7, PT ;  /* 0x0000000700007c0c */ /* 0x000fe4000bf05270 */
[----:B------:R-:W-:-:S05]  /*0350*/  MOV R7, R0 ;  /* 0x0000000000077202 */ /* 0x000fca0000000f00 */
[----:B0-----:R-:W-:Y:S06]  /*0360*/  @!P1 BRA `(.L_x_4) ;  /* 0x0000000000289947 */ /* 0x001fec0003800000 */
[----:B------:R-:W0:Y:S01]  /*0370*/  LDC.64 R4, c[0x0][0x380] ;  /* 0x0000e000ff047b82 */ /* 0x000e220000000a00 */
[----:B------:R-:W1:Y:S02]  /*0380*/  LDCU UR6, c[0x0][0x388] ;  /* 0x00007100ff0677ac */ /* 0x000e640008000800 */
.L_x_5:
        /* <DEDUP_REMOVED lines=8> */
.L_x_4:
[----:B------:R-:W-:-:S05]  /*0410*/  IMAD.WIDE R2, R9, 0x4, R4 ;  /* 0x0000000409027825 */ /* 0x000fca00078e0204 */
[----:B-----5:R0:W-:Y:S01]  /*0420*/  STG.E desc[UR4][R2.64+0x4], R11 ;  /* 0x0000040b02007986 */ /* 0x0201e2000c101904 */
[----:B------:R-:W-:Y:S05]  /*0430*/  @P0 BRA `(.L_x_6) ;  /* 0xfffffffc00a40947 */ /* 0x000fea000383ffff */
[----:B-1----:R-:W-:Y:S05]  /*0440*/  EXIT ;  /* 0x000000000000794d */ /* 0x002fea0003800000 */
.L_x_7:
[----:B------:R-:W-:-:S00]  /*0450*/  BRA `(.L_x_7) ;  /* 0xfffffffc00fc7947 */ /* 0x000fc0000383ffff */
[----:B------:R-:W-:-:S00]  /*0460*/  NOP ;  /* 0x0000000000007918 */ /* 0x000fc00000000000 */
        /* <DEDUP_REMOVED lines=9> */
.L_x_8:


//--------------------- .nv.shared.reserved.0     --------------------------
	.section	.nv.shared.reserved.0,"aw",@nobits
	.weak		__nv_reservedSMEM_offset_0_alias
	.size		__nv_reservedSMEM_offset_0_alias, 0, 64
	.other		__nv_reservedSMEM_offset_0_alias,@"STO_CUDA_RESERVED_SHARED STV_DEFAULT"
__nv_reservedSMEM_offset_0_alias:
	.zero		0
	.zero		64


//--------------------- .nv.constant0._Z12cdpQuicksortPiiii --------------------------
	.section	.nv.constant0._Z12cdpQuicksortPiiii,"a",@progbits
	.sectionflags	@""
	.align	4
.nv.constant0._Z12cdpQuicksortPiiii:
	.zero		916


//--------------------- SYMBOLS --------------------------

	.type		.nv.reservedSmem.offset0,@object
	.size		.nv.reservedSmem.offset0,0x4
